	.headerflags	@"EF_CUDA_TEXMODE_UNIFIED EF_CUDA_64BIT_ADDRESS EF_CUDA_SM86 EF_CUDA_VIRTUAL_SM(EF_CUDA_SM86)"
	.elftype	@"ET_EXEC"


//--------------------- .nv.info                  --------------------------
	.section	.nv.info,"",@"SHT_CUDA_INFO"
	.align	4


	//----- nvinfo : EIATTR_REGCOUNT
	.align		4
        /*0000*/ 	.byte	0x04, 0x2f
        /*0002*/ 	.short	(.L_1 - .L_0)
	.align		4
.L_0:
        /*0004*/ 	.word	index@(sum_absolute_error)
        /*0008*/ 	.word	0x00000010


	//----- nvinfo : EIATTR_FRAME_SIZE
	.align		4
.L_1:
        /*000c*/ 	.byte	0x04, 0x11
        /*000e*/ 	.short	(.L_3 - .L_2)
	.align		4
.L_2:
        /*0010*/ 	.word	index@(sum_absolute_error)
        /*0014*/ 	.word	0x00000000


	//----- nvinfo : EIATTR_MIN_STACK_SIZE
	.align		4
.L_3:
        /*0018*/ 	.byte	0x04, 0x12
        /*001a*/ 	.short	(.L_5 - .L_4)
	.align		4
.L_4:
        /*001c*/ 	.word	index@(sum_absolute_error)
        /*0020*/ 	.word	0x00000000
.L_5:


//--------------------- .nv.info.sum_absolute_error --------------------------
	.section	.nv.info.sum_absolute_error,"",@"SHT_CUDA_INFO"
	.sectionflags	@""
	.align	4


	//----- nvinfo : EIATTR_CUDA_API_VERSION
	.align		4
        /*0000*/ 	.byte	0x04, 0x37
        /*0002*/ 	.short	(.L_7 - .L_6)
.L_6:
        /*0004*/ 	.word	0x0000007e


	//----- nvinfo : EIATTR_SW2861232_WAR
	.align		4
.L_7:
        /*0008*/ 	.byte	0x01, 0x35
	.zero		2


	//----- nvinfo : EIATTR_PARAM_CBANK
	.align		4
        /*000c*/ 	.byte	0x04, 0x0a
        /*000e*/ 	.short	(.L_9 - .L_8)
	.align		4
.L_8:
        /*0010*/ 	.word	index@(.nv.constant0.sum_absolute_error)
        /*0014*/ 	.short	0x0160
        /*0016*/ 	.short	0x0020


	//----- nvinfo : EIATTR_CBANK_PARAM_SIZE
	.align		4
.L_9:
        /*0018*/ 	.byte	0x03, 0x19
        /*001a*/ 	.short	0x0020


	//----- nvinfo : EIATTR_KPARAM_INFO
	.align		4
        /*001c*/ 	.byte	0x04, 0x17
        /*001e*/ 	.short	(.L_11 - .L_10)
.L_10:
        /*0020*/ 	.word	0x00000000
        /*0024*/ 	.short	0x0004
        /*0026*/ 	.short	0x001c
        /*0028*/ 	.byte	0x00, 0xf0, 0x11, 0x00


	//----- nvinfo : EIATTR_KPARAM_INFO
	.align		4
.L_11:
        /*002c*/ 	.byte	0x04, 0x17
        /*002e*/ 	.short	(.L_13 - .L_12)
.L_12:
        /*0030*/ 	.word	0x00000000
        /*0034*/ 	.short	0x0003
        /*0036*/ 	.short	0x0018
        /*0038*/ 	.byte	0x00, 0xf0, 0x11, 0x00


	//----- nvinfo : EIATTR_KPARAM_INFO
	.align		4
.L_13:
        /*003c*/ 	.byte	0x04, 0x17
        /*003e*/ 	.short	(.L_15 - .L_14)
.L_14:
        /*0040*/ 	.word	0x00000000
        /*0044*/ 	.short	0x0002
        /*0046*/ 	.short	0x0010
        /*0048*/ 	.byte	0x00, 0xf0, 0x21, 0x00


	//----- nvinfo : EIATTR_KPARAM_INFO
	.align		4
.L_15:
        /*004c*/ 	.byte	0x04, 0x17
        /*004e*/ 	.short	(.L_17 - .L_16)
.L_16:
        /*0050*/ 	.word	0x00000000
        /*0054*/ 	.short	0x0001
        /*0056*/ 	.short	0x0008
        /*0058*/ 	.byte	0x00, 0xf0, 0x21, 0x00


	//----- nvinfo : EIATTR_KPARAM_INFO
	.align		4
.L_17:
        /*005c*/ 	.byte	0x04, 0x17
        /*005e*/ 	.short	(.L_19 - .L_18)
.L_18:
        /*0060*/ 	.word	0x00000000
        /*0064*/ 	.short	0x0000
        /*0066*/ 	.short	0x0000
        /*0068*/ 	.byte	0x00, 0xf0, 0x21, 0x00


	//----- nvinfo : EIATTR_MAXREG_COUNT
	.align		4
.L_19:
        /*006c*/ 	.byte	0x03, 0x1b
        /*006e*/ 	.short	0x00ff


	//----- nvinfo : EIATTR_EXIT_INSTR_OFFSETS
	.align		4
        /*0070*/ 	.byte	0x04, 0x1c
        /*0072*/ 	.short	(.L_21 - .L_20)


	//   ....[0]....
.L_20:
        /*0074*/ 	.word	0x00000820


	//   ....[1]....
        /*0078*/ 	.word	0x00000870


	//----- nvinfo : EIATTR_CRS_STACK_SIZE
	.align		4
.L_21:
        /*007c*/ 	.byte	0x04, 0x1e
        /*007e*/ 	.short	(.L_23 - .L_22)
.L_22:
        /*0080*/ 	.word	0x00000000
.L_23:


//--------------------- .nv.callgraph             --------------------------
	.section	.nv.callgraph,"",@"SHT_CUDA_CALLGRAPH"
	.align	4
	.sectionentsize	8
	.align		4
        /*0000*/ 	.word	0x00000000
	.align		4
        /*0004*/ 	.word	0xffffffff
	.align		4
        /*0008*/ 	.word	0x00000000
	.align		4
        /*000c*/ 	.word	0xfffffffe
	.align		4
        /*0010*/ 	.word	0x00000000
	.align		4
        /*0014*/ 	.word	0xfffffffd
	.align		4
        /*0018*/ 	.word	0x00000000
	.align		4
        /*001c*/ 	.word	0xfffffffc


//--------------------- .nv.rel.action            --------------------------
	.section	.nv.rel.action,"",@"SHT_CUDA_RELOCINFO"
	.align	8
	.sectionentsize	8
        /*0000*/ 	.byte	0x73, 0x00, 0x00, 0x00, 0x00, 0x00, 0x00, 0x00, 0x00, 0x00, 0x00, 0x11, 0x25, 0x00, 0x05, 0x36


//--------------------- .nv.constant0.sum_absolute_error --------------------------
	.section	.nv.constant0.sum_absolute_error,"a",@progbits
	.sectionflags	@""
	.align	4
.nv.constant0.sum_absolute_error:
	.zero		384


//--------------------- .text.sum_absolute_error  --------------------------
	.section	.text.sum_absolute_error,"ax",@progbits
	.sectionflags	@"SHF_BARRIERS=1"
	.sectioninfo	@"SHI_REGISTERS=16"
	.align	128
        .global         sum_absolute_error
        .type           sum_absolute_error,@function
        .size           sum_absolute_error,(.L_x_6 - sum_absolute_error)
        .other          sum_absolute_error,@"STO_CUDA_ENTRY STV_DEFAULT"
sum_absolute_error:
.text.sum_absolute_error:
[----:B------:R-:W-:Y:S02]  /*0000*/  MOV R1, c[0x0][0x28] ;  /* 0x00000a0000017a02 */ /* 0x000fe40000000f00 */
[----:B------:R-:W0:Y:S01]  /*0010*/  S2R R3, SR_CTAID.X ;  /* 0x0000000000037919 */ /* 0x000e220000002500 */
[----:B------:R-:W-:Y:S01]  /*0020*/  ULDC.64 UR6, c[0x0][0x118] ;  /* 0x0000460000067ab9 */ /* 0x000fe20000000a00 */
[----:B------:R-:W-:Y:S01]  /*0030*/  BSSY B0, `(.L_x_0) ;  /* 0x000006b000007945 */ /* 0x000fe20003800000 */
[----:B------:R-:W-:Y:S01]  /*0040*/  MOV R9, RZ ;  /* 0x000000ff00097202 */ /* 0x000fe20000000f00 */
[----:B------:R-:W0:Y:S02]  /*0050*/  S2R R0, SR_TID.X ;  /* 0x0000000000007919 */ /* 0x000e240000002100 */
[----:B0-----:R-:W-:-:S05]  /*0060*/  IMAD R4, R3, c[0x0][0x0], R0 ;  /* 0x0000000003047a24 */ /* 0x001fca00078e0200 */
[----:B------:R-:W-:-:S13]  /*0070*/  ISETP.GE.AND P0, PT, R4, c[0x0][0x178], PT ;  /* 0x00005e0004007a0c */ /* 0x000fda0003f06270 */
[----:B------:R-:W-:Y:S05]  /*0080*/  @P0 BRA `(.L_x_1) ;  /* 0x0000065000000947 */ /* 0x000fea0003800000 */
[----:B------:R-:W-:-:S05]  /*0090*/  MOV R5, 0x4 ;  /* 0x0000000400057802 */ /* 0x000fca0000000f00 */
[----:B------:R-:W-:-:S04]  /*00a0*/  IMAD.WIDE R6, R4, R5, c[0x0][0x168] ;  /* 0x00005a0004067625 */ /* 0x000fc800078e0205 */
[----:B------:R-:W-:Y:S01]  /*00b0*/  IMAD.WIDE R4, R4, R5, c[0x0][0x160] ;  /* 0x0000580004047625 */ /* 0x000fe200078e0205 */
[----:B------:R-:W2:Y:S05]  /*00c0*/  LDG.E R3, [R6.64] ;  /* 0x0000000606037981 */ /* 0x000eaa000c1e1900 */
[----:B------:R-:W2:Y:S01]  /*00d0*/  LDG.E R4, [R4.64] ;  /* 0x0000000604047981 */ /* 0x000ea2000c1e1900 */
[----:B------:R-:W-:-:S04]  /*00e0*/  MOV R2, c[0x0][0x17c] ;  /* 0x00005f0000027a02 */ /* 0x000fc80000000f00 */
[----:B------:R-:W-:Y:S01]  /*00f0*/  FSETP.NEU.AND P0, PT, R2, 1, PT ;  /* 0x3f8000000200780b */ /* 0x000fe20003f0d000 */
[----:B--2---:R-:W-:-:S04]  /*0100*/  FADD R3, -R3, R4 ;  /* 0x0000000403037221 */ /* 0x004fc80000000100 */
[----:B------:R-:W-:-:S08]  /*0110*/  FADD R9, |R3|, -RZ ;  /* 0x800000ff03097221 */ /* 0x000fd00000000200 */
[----:B------:R-:W-:Y:S05]  /*0120*/  @!P0 BRA `(.L_x_1) ;  /* 0x000005b000008947 */ /* 0x000fea0003800000 */
[C---:B------:R-:W-:Y:S01]  /*0130*/  FMUL R4, |R3|.reuse, 16777216 ;  /* 0x4b80000003047820 */ /* 0x040fe20000400200 */
[----:B------:R-:W-:Y:S02]  /*0140*/  FSETP.GEU.AND P0, PT, |R3|, 1.175494350822287508e-38, PT ;  /* 0x008000000300780b */ /* 0x000fe40003f0e200 */
[----:B------:R-:W-:Y:S02]  /*0150*/  MOV R10, 0x3a2c32e4 ;  /* 0x3a2c32e4000a7802 */ /* 0x000fe40000000f00 */
[----:B------:R-:W-:-:S04]  /*0160*/  FSEL R4, R4, |R3|, !P0 ;  /* 0x4000000304047208 */ /* 0x000fc80004000000 */
[----:B------:R-:W-:-:S04]  /*0170*/  IADD3 R5, R4, -0x3f3504f3, RZ ;  /* 0xc0cafb0d04057810 */ /* 0x000fc80007ffe0ff */
[----:B------:R-:W-:-:S04]  /*0180*/  LOP3.LUT R5, R5, 0xff800000, RZ, 0xc0, !PT ;  /* 0xff80000005057812 */ /* 0x000fc800078ec0ff */
[-C--:B------:R-:W-:Y:S02]  /*0190*/  IADD3 R4, R4, -R5.reuse, RZ ;  /* 0x8000000504047210 */ /* 0x080fe40007ffe0ff */
[----:B------:R-:W-:-:S03]  /*01a0*/  I2FP.F32.S32 R5, R5 ;  /* 0x0000000500057245 */ /* 0x000fc60000201400 */
[C---:B------:R-:W-:Y:S01]  /*01b0*/  FADD R7, R4.reuse, 1 ;  /* 0x3f80000004077421 */ /* 0x040fe20000000000 */
[----:B------:R-:W-:Y:S01]  /*01c0*/  FADD R6, R4, -1 ;  /* 0xbf80000004067421 */ /* 0x000fe20000000000 */
[----:B------:R-:W-:-:S03]  /*01d0*/  FSEL R4, RZ, -24, P0 ;  /* 0xc1c00000ff047808 */ /* 0x000fc60000000000 */
[----:B------:R-:W-:Y:S01]  /*01e0*/  FADD R8, R6, R6 ;  /* 0x0000000606087221 */ /* 0x000fe20000000000 */
[----:B------:R-:W0:Y:S01]  /*01f0*/  MUFU.RCP R7, R7 ;  /* 0x0000000700077308 */ /* 0x000e220000001000 */
[----:B------:R-:W-:Y:S02]  /*0200*/  FFMA R4, R5, 1.1920928955078125e-07, R4 ;  /* 0x3400000005047823 */ /* 0x000fe40000000004 */
[----:B0-----:R-:W-:-:S04]  /*0210*/  FMUL R9, R7, R8 ;  /* 0x0000000807097220 */ /* 0x001fc80000400000 */
[----:B------:R-:W-:Y:S01]  /*0220*/  FADD R8, R6, -R9 ;  /* 0x8000000906087221 */ /* 0x000fe20000000000 */
[CC--:B------:R-:W-:Y:S01]  /*0230*/  FMUL R5, R9.reuse, R9.reuse ;  /* 0x0000000909057220 */ /* 0x0c0fe20000400000 */
[----:B------:R-:W-:Y:S02]  /*0240*/  FFMA R13, R9, 1.4426950216293334961, R4 ;  /* 0x3fb8aa3b090d7823 */ /* 0x000fe40000000004 */
[----:B------:R-:W-:Y:S01]  /*0250*/  FADD R11, R8, R8 ;  /* 0x00000008080b7221 */ /* 0x000fe20000000000 */
[C---:B------:R-:W-:Y:S01]  /*0260*/  FFMA R8, R5.reuse, R10, 0.0032181653659790754318 ;  /* 0x3b52e7db05087423 */ /* 0x040fe2000000000a */
[----:B------:R-:W-:Y:S02]  /*0270*/  FADD R4, R4, -R13 ;  /* 0x8000000d04047221 */ /* 0x000fe40000000000 */
[----:B------:R-:W-:Y:S01]  /*0280*/  FFMA R6, R6, -R9, R11 ;  /* 0x8000000906067223 */ /* 0x000fe2000000000b */
[----:B------:R-:W-:Y:S01]  /*0290*/  FFMA R8, R5, R8, 0.018033718690276145935 ;  /* 0x3c93bb7305087423 */ /* 0x000fe20000000008 */
[----:B------:R-:W-:-:S02]  /*02a0*/  FFMA R11, R9, 1.4426950216293334961, R4 ;  /* 0x3fb8aa3b090b7823 */ /* 0x000fc40000000004 */
[----:B------:R-:W-:Y:S01]  /*02b0*/  FMUL R6, R7, R6 ;  /* 0x0000000607067220 */ /* 0x000fe20000400000 */
[----:B------:R-:W-:-:S03]  /*02c0*/  FFMA R8, R5, R8, 0.12022458761930465698 ;  /* 0x3df6384f05087423 */ /* 0x000fc60000000008 */
[----:B------:R-:W-:Y:S01]  /*02d0*/  FFMA R4, R6, 1.4426950216293334961, R11 ;  /* 0x3fb8aa3b06047823 */ /* 0x000fe2000000000b */
[----:B------:R-:W-:-:S03]  /*02e0*/  FMUL R8, R5, R8 ;  /* 0x0000000805087220 */ /* 0x000fc60000400000 */
[----:B------:R-:W-:Y:S01]  /*02f0*/  FFMA R5, R9, 1.9251366722983220825e-08, R4 ;  /* 0x32a55e3409057823 */ /* 0x000fe20000000004 */
[----:B------:R-:W-:-:S04]  /*0300*/  FMUL R4, R8, 3 ;  /* 0x4040000008047820 */ /* 0x000fc80000400000 */
[----:B------:R-:W-:-:S04]  /*0310*/  FFMA R5, R6, R4, R5 ;  /* 0x0000000406057223 */ /* 0x000fc80000000005 */
[----:B------:R-:W-:Y:S01]  /*0320*/  FFMA R8, R9, R8, R5 ;  /* 0x0000000809087223 */ /* 0x000fe20000000005 */
[----:B------:R-:W-:-:S03]  /*0330*/  MOV R9, 0x391fcb8e ;  /* 0x391fcb8e00097802 */ /* 0x000fc60000000f00 */
[----:B------:R-:W-:-:S04]  /*0340*/  FADD R4, R13, R8 ;  /* 0x000000080d047221 */ /* 0x000fc80000000000 */
[----:B------:R-:W-:Y:S01]  /*0350*/  FMUL R5, R4, c[0x0][0x17c] ;  /* 0x00005f0004057a20 */ /* 0x000fe20000400000 */
[----:B------:R-:W-:-:S03]  /*0360*/  FADD R13, -R13, R4 ;  /* 0x000000040d0d7221 */ /* 0x000fc60000000100 */
[----:B------:R-:W0:Y:S01]  /*0370*/  FRND R6, R5 ;  /* 0x0000000500067307 */ /* 0x000e220000201000 */
[----:B------:R-:W-:Y:S01]  /*0380*/  FADD R13, R8, -R13 ;  /* 0x8000000d080d7221 */ /* 0x000fe20000000000 */
[----:B------:R-:W-:Y:S01]  /*0390*/  FFMA R4, R4, c[0x0][0x17c], -R5 ;  /* 0x00005f0004047a23 */ /* 0x000fe20000000805 */
[C---:B------:R-:W-:Y:S02]  /*03a0*/  FSETP.GT.AND P1, PT, |R5|.reuse, 152, PT ;  /* 0x431800000500780b */ /* 0x040fe40003f24200 */
[----:B------:R-:W-:Y:S01]  /*03b0*/  FSETP.GEU.AND P2, PT, R5, RZ, PT ;  /* 0x000000ff0500720b */ /* 0x000fe20003f4e000 */
[----:B------:R-:W-:Y:S02]  /*03c0*/  FFMA R4, R13, c[0x0][0x17c], R4 ;  /* 0x00005f000d047a23 */ /* 0x000fe40000000004 */
[----:B------:R-:W1:Y:S01]  /*03d0*/  F2I.NTZ R8, R5 ;  /* 0x0000000500087305 */ /* 0x000e620000203100 */
[----:B0-----:R-:W-:Y:S01]  /*03e0*/  FADD R7, R5, -R6 ;  /* 0x8000000605077221 */ /* 0x001fe20000000000 */
[----:B------:R-:W-:-:S03]  /*03f0*/  FSETP.GT.AND P0, PT, R6, RZ, PT ;  /* 0x000000ff0600720b */ /* 0x000fc60003f04000 */
[----:B------:R-:W-:-:S04]  /*0400*/  FADD R4, R4, R7 ;  /* 0x0000000704047221 */ /* 0x000fc80000000000 */
[C---:B------:R-:W-:Y:S01]  /*0410*/  FFMA R7, R4.reuse, R9, 0.0013391353422775864601 ;  /* 0x3aaf85ed04077423 */ /* 0x040fe20000000009 */
[----:B------:R-:W-:Y:S02]  /*0420*/  SEL R9, RZ, 0x83000000, P0 ;  /* 0x83000000ff097807 */ /* 0x000fe40000000000 */
[----:B------:R-:W-:Y:S01]  /*0430*/  FSETP.NEU.AND P0, PT, |R3|, 1, PT ;  /* 0x3f8000000300780b */ /* 0x000fe20003f0d200 */
[C---:B------:R-:W-:Y:S01]  /*0440*/  FFMA R7, R4.reuse, R7, 0.0096188392490148544312 ;  /* 0x3c1d985604077423 */ /* 0x040fe20000000007 */
[----:B------:R-:W-:Y:S02]  /*0450*/  IADD3 R6, R9, 0x7f000000, RZ ;  /* 0x7f00000009067810 */ /* 0x000fe40007ffe0ff */
[----:B------:R-:W-:Y:S01]  /*0460*/  FSETP.EQ.OR P0, PT, RZ, c[0x0][0x17c], !P0 ;  /* 0x00005f00ff007a0b */ /* 0x000fe20004702400 */
[----:B------:R-:W-:Y:S01]  /*0470*/  FFMA R7, R4, R7, 0.055503588169813156128 ;  /* 0x3d6357bb04077423 */ /* 0x000fe20000000007 */
[----:B-1----:R-:W-:-:S03]  /*0480*/  LEA R9, R8, -R9, 0x17 ;  /* 0x8000000908097211 */ /* 0x002fc600078eb8ff */
[----:B------:R-:W-:-:S04]  /*0490*/  FFMA R7, R4, R7, 0.24022644758224487305 ;  /* 0x3e75fdec04077423 */ /* 0x000fc80000000007 */
[----:B------:R-:W-:-:S04]  /*04a0*/  FFMA R7, R4, R7, 0.69314718246459960938 ;  /* 0x3f31721804077423 */ /* 0x000fc80000000007 */
[----:B------:R-:W-:-:S04]  /*04b0*/  FFMA R7, R4, R7, 1 ;  /* 0x3f80000004077423 */ /* 0x000fc80000000007 */
[----:B------:R-:W-:-:S04]  /*04c0*/  FMUL R6, R7, R6 ;  /* 0x0000000607067220 */ /* 0x000fc80000400000 */
[----:B------:R-:W-:Y:S01]  /*04d0*/  FMUL R6, R6, R9 ;  /* 0x0000000906067220 */ /* 0x000fe20000400000 */
[----:B------:R-:W-:Y:S02]  /*04e0*/  MOV R9, 0x3f800000 ;  /* 0x3f80000000097802 */ /* 0x000fe40000000f00 */
[----:B------:R-:W-:Y:S01]  /*04f0*/  @P1 FSEL R6, RZ, +INF , !P2 ;  /* 0x7f800000ff061808 */ /* 0x000fe20005000000 */
[----:B------:R-:W-:Y:S05]  /*0500*/  @P0 BRA `(.L_x_1) ;  /* 0x000001d000000947 */ /* 0x000fea0003800000 */
[----:B------:R-:W-:-:S04]  /*0510*/  FSETP.GTU.AND P0, PT, |R2|, +INF , PT ;  /* 0x7f8000000200780b */ /* 0x000fc80003f0c200 */
[----:B------:R-:W-:-:S13]  /*0520*/  FSETP.GTU.OR P0, PT, |R3|, +INF , P0 ;  /* 0x7f8000000300780b */ /* 0x000fda000070c600 */
[----:B------:R-:W-:Y:S05]  /*0530*/  @P0 BRA `(.L_x_2) ;  /* 0x0000019000000947 */ /* 0x000fea0003800000 */
[----:B------:R-:W-:Y:S01]  /*0540*/  FMUL R4, R2, 0.5 ;  /* 0x3f00000002047820 */ /* 0x000fe20000400000 */
[----:B------:R-:W-:-:S04]  /*0550*/  FSETP.NEU.AND P0, PT, |R3|, +INF , PT ;  /* 0x7f8000000300780b */ /* 0x000fc80003f0d200 */
[----:B------:R-:W-:Y:S01]  /*0560*/  FSETP.EQ.OR P0, PT, |R3|, RZ, !P0 ;  /* 0x000000ff0300720b */ /* 0x000fe20004702600 */
[----:B------:R-:W0:Y:S03]  /*0570*/  FRND.TRUNC R4, R4 ;  /* 0x0000000400047307 */ /* 0x000e26000020d000 */
[----:B------:R-:W-:-:S09]  /*0580*/  FSETP.LEU.OR P1, PT, RZ, c[0x0][0x17c], !P0 ;  /* 0x00005f00ff007a0b */ /* 0x000fd2000472b400 */
[----:B------:R-:W-:Y:S01]  /*0590*/  @P0 FADD R9, |R3|, |R3| ;  /* 0x4000000303090221 */ /* 0x000fe20000000200 */
[----:B0-----:R-:W-:-:S04]  /*05a0*/  FADD R5, R4, R4 ;  /* 0x0000000404057221 */ /* 0x001fc80000000000 */
[----:B------:R-:W-:Y:S01]  /*05b0*/  @!P1 LOP3.LUT R9, R9, 0x7f800000, RZ, 0x3c, !PT ;  /* 0x7f80000009099812 */ /* 0x000fe200078e3cff */
[----:B------:R-:W-:-:S05]  /*05c0*/  FADD R5, -R5, c[0x0][0x17c] ;  /* 0x00005f0005057621 */ /* 0x000fca0000000100 */
[----:B------:R-:W-:-:S13]  /*05d0*/  FSETP.NEU.AND P2, PT, |R5|, 1, P0 ;  /* 0x3f8000000500780b */ /* 0x000fda000074d200 */
[----:B------:R-:W-:Y:S01]  /*05e0*/  @P2 LOP3.LUT R9, R9, 0x7fffffff, RZ, 0xc0, !PT ;  /* 0x7fffffff09092812 */ /* 0x000fe200078ec0ff */
[----:B------:R-:W-:Y:S05]  /*05f0*/  @P0 BRA `(.L_x_1) ;  /* 0x000000e000000947 */ /* 0x000fea0003800000 */
[----:B------:R-:W-:Y:S02]  /*0600*/  FSETP.NEU.AND P0, PT, |R2|, +INF , PT ;  /* 0x7f8000000200780b */ /* 0x000fe40003f0d200 */
[----:B------:R-:W-:Y:S02]  /*0610*/  FSETP.EQ.AND P1, PT, |R3|, -1, PT ;  /* 0xbf8000000300780b */ /* 0x000fe40003f22200 */
[----:B------:R-:W-:-:S11]  /*0620*/  MOV R9, 0x3f800000 ;  /* 0x3f80000000097802 */ /* 0x000fd60000000f00 */
[----:B------:R-:W-:Y:S05]  /*0630*/  @!P0 BRA P1, `(.L_x_1) ;  /* 0x000000a000008947 */ /* 0x000fea0000800000 */
[----:B------:R-:W-:Y:S02]  /*0640*/  FSETP.GEU.AND P0, PT, |R3|, RZ, PT ;  /* 0x000000ff0300720b */ /* 0x000fe40003f0e200 */
[----:B------:R-:W-:-:S11]  /*0650*/  MOV R9, R6 ;  /* 0x0000000600097202 */ /* 0x000fd60000000f00 */
[----:B------:R-:W-:Y:S05]  /*0660*/  @P0 BRA `(.L_x_1) ;  /* 0x0000007000000947 */ /* 0x000fea0003800000 */
[----:B------:R-:W0:Y:S01]  /*0670*/  FRND.FLOOR R2, c[0x0][0x17c] ;  /* 0x00005f0000027b07 */ /* 0x000e220000205000 */
[----:B------:R-:W-:-:S04]  /*0680*/  FSETP.NEU.AND P1, PT, |R5|, 1, PT ;  /* 0x3f8000000500780b */ /* 0x000fc80003f2d200 */
[----:B------:R-:W-:Y:S02]  /*0690*/  FSEL R6, -R6, R6, !P1 ;  /* 0x0000000606067208 */ /* 0x000fe40004800100 */
[----:B0-----:R-:W-:-:S04]  /*06a0*/  FSETP.NEU.AND P0, PT, R2, c[0x0][0x17c], PT ;  /* 0x00005f0002007a0b */ /* 0x001fc80003f0d000 */
[----:B------:R-:W-:Y:S01]  /*06b0*/  FSEL R9, R6, +QNAN , !P0 ;  /* 0x7fffffff06097808 */ /* 0x000fe20004000000 */
[----:B------:R-:W-:Y:S05]  /*06c0*/  BRA `(.L_x_1) ;  /* 0x0000001000007947 */ /* 0x000fea0003800000 */
.L_x_2:
[----:B------:R-:W-:Y:S02]  /*06d0*/  FADD R9, |R3|, c[0x0][0x17c] ;  /* 0x00005f0003097621 */ /* 0x000fe40000000200 */
.L_x_1:
[----:B------:R-:W-:Y:S05]  /*06e0*/  BSYNC B0 ;  /* 0x0000000000007941 */ /* 0x000fea0003800000 */
.L_x_0:
[----:B------:R-:W-:Y:S01]  /*06f0*/  ULDC UR4, c[0x0][0x0] ;  /* 0x0000000000047ab9 */ /* 0x000fe20000000800 */
[----:B------:R0:W-:Y:S01]  /*0700*/  STS [R0.X4], R9 ;  /* 0x0000000900007388 */ /* 0x0001e20000004800 */
[----:B------:R-:W-:-:S03]  /*0710*/  USHF.R.U32.HI UR4, URZ, 0x1, UR4 ;  /* 0x000000013f047899 */ /* 0x000fc60008011604 */
[----:B------:R-:W-:Y:S01]  /*0720*/  BAR.SYNC.DEFER_BLOCKING 0x0 ;  /* 0x0000000000007b1d */ /* 0x000fe20000010000 */
[----:B------:R-:W-:Y:S02]  /*0730*/  ISETP.NE.AND P0, PT, R0, RZ, PT ;  /* 0x000000ff0000720c */ /* 0x000fe40003f05270 */
[----:B------:R-:W-:-:S13]  /*0740*/  ISETP.NE.AND P1, PT, RZ, UR4, PT ;  /* 0x00000004ff007c0c */ /* 0x000fda000bf25270 */
[----:B------:R-:W-:Y:S05]  /*0750*/  @!P1 BRA `(.L_x_3) ;  /* 0x000000c000009947 */ /* 0x000fea0003800000 */
[----:B0-----:R-:W-:Y:S02]  /*0760*/  SHF.L.U32 R2, R0, 0x2, RZ ;  /* 0x0000000200027819 */ /* 0x001fe400000006ff */
[----:B------:R-:W-:-:S04]  /*0770*/  MOV R3, UR4 ;  /* 0x0000000400037c02 */ /* 0x000fc80008000f00 */
.L_x_4:
[----:B------:R-:W-:-:S13]  /*0780*/  ISETP.GE.AND P1, PT, R0, R3, PT ;  /* 0x000000030000720c */ /* 0x000fda0003f26270 */
[----:B------:R-:W-:Y:S01]  /*0790*/  @!P1 LEA R4, R3, R2, 0x2 ;  /* 0x0000000203049211 */ /* 0x000fe200078e10ff */
[----:B------:R-:W-:Y:S01]  /*07a0*/  @!P1 LDS R5, [R0.X4] ;  /* 0x0000000000059984 */ /* 0x000fe20000004800 */
[----:B------:R-:W-:-:S04]  /*07b0*/  SHF.R.U32.HI R3, RZ, 0x1, R3 ;  /* 0x00000001ff037819 */ /* 0x000fc80000011603 */
[----:B------:R-:W0:Y:S02]  /*07c0*/  @!P1 LDS R4, [R4] ;  /* 0x0000000004049984 */ /* 0x000e240000000800 */
[----:B0-----:R-:W-:-:S05]  /*07d0*/  @!P1 FADD R5, R5, R4 ;  /* 0x0000000405059221 */ /* 0x001fca0000000000 */
[----:B------:R0:W-:Y:S04]  /*07e0*/  @!P1 STS [R0.X4], R5 ;  /* 0x0000000500009388 */ /* 0x0001e80000004800 */
[----:B------:R-:W-:Y:S01]  /*07f0*/  BAR.SYNC.DEFER_BLOCKING 0x0 ;  /* 0x0000000000007b1d */ /* 0x000fe20000010000 */
[----:B------:R-:W-:-:S13]  /*0800*/  ISETP.NE.AND P1, PT, R3, RZ, PT ;  /* 0x000000ff0300720c */ /* 0x000fda0003f25270 */
[----:B0-----:R-:W-:Y:S05]  /*0810*/  @P1 BRA `(.L_x_4) ;  /* 0xffffff6000001947 */ /* 0x001fea000383ffff */
.L_x_3:
[----:B0-----:R-:W-:Y:S05]  /*0820*/  @P0 EXIT ;  /* 0x000000000000094d */ /* 0x001fea0003800000 */
[----:B------:R-:W0:Y:S01]  /*0830*/  LDS R5, [RZ] ;  /* 0x00000000ff057984 */ /* 0x000e220000000800 */
[----:B------:R-:W-:Y:S02]  /*0840*/  MOV R2, c[0x0][0x170] ;  /* 0x00005c0000027a02 */ /* 0x000fe40000000f00 */
[----:B------:R-:W-:-:S05]  /*0850*/  MOV R3, c[0x0][0x174] ;  /* 0x00005d0000037a02 */ /* 0x000fca0000000f00 */
[----:B0-----:R-:W-:Y:S01]  /*0860*/  RED.E.ADD.F32.FTZ.RN.STRONG.GPU [R2.64], R5 ;  /* 0x000000050200798e */ /* 0x001fe2000c10e786 */
[----:B------:R-:W-:Y:S05]  /*0870*/  EXIT ;  /* 0x000000000000794d */ /* 0x000fea0003800000 */
.L_x_5:
[----:B------:R-:W-:-:S00]  /*0880*/  BRA `(.L_x_5) ;  /* 0xfffffff000007947 */ /* 0x000fc0000383ffff */
[----:B------:R-:W-:-:S00]  /*0890*/  NOP ;  /* 0x0000000000007918 */ /* 0x000fc00000000000 */
        /* <DEDUP_REMOVED lines=14> */
.L_x_6:


//--------------------- .nv.shared.sum_absolute_error --------------------------
	.section	.nv.shared.sum_absolute_error,"aw",@nobits
	.sectionflags	@""
	.align	4
.nv.shared.sum_absolute_error:
	.zero		4096
